//
// Generated by NVIDIA NVVM Compiler
//
// Compiler Build ID: CL-36424714
// Cuda compilation tools, release 13.0, V13.0.88
// Based on NVVM 20.0.0
//

.version 9.0
.target sm_100
.address_size 64

	// .globl	_Z14calc_pi_kernellPd

.visible .entry _Z14calc_pi_kernellPd(
	.param .u64 _Z14calc_pi_kernellPd_param_0,
	.param .u64 .ptr .align 1 _Z14calc_pi_kernellPd_param_1
)
{
	.reg .pred 	%p<8>;
	.reg .b32 	%r<10>;
	.reg .b64 	%rd<37>;
	.reg .b64 	%fd<47>;

	ld.param.u64 	%rd18, [_Z14calc_pi_kernellPd_param_0];
	ld.param.u64 	%rd19, [_Z14calc_pi_kernellPd_param_1];
	mov.u32 	%r2, %tid.x;
	mov.u32 	%r3, %ctaid.x;
	mov.u32 	%r1, %ntid.x;
	mad.lo.s32 	%r4, %r3, %r1, %r2;
	cvt.rn.f64.s64 	%fd10, %rd18;
	rcp.rn.f64 	%fd1, %fd10;
	cvt.s64.s32 	%rd35, %r4;
	setp.le.s64 	%p1, %rd18, %rd35;
	@%p1 bra 	$L__BB0_10;
	cvta.to.global.u64 	%rd20, %rd19;
	shl.b64 	%rd21, %rd35, 3;
	add.s64 	%rd2, %rd20, %rd21;
	mov.u32 	%r5, %nctaid.x;
	mul.lo.s32 	%r6, %r5, %r1;
	cvt.s64.s32 	%rd3, %r6;
	ld.global.f64 	%fd46, [%rd2];
	add.s64 	%rd22, %rd3, %rd35;
	max.s64 	%rd23, %rd18, %rd22;
	setp.lt.s64 	%p2, %rd22, %rd18;
	selp.u64 	%rd4, 1, 0, %p2;
	add.s64 	%rd24, %rd22, %rd4;
	sub.s64 	%rd5, %rd23, %rd24;
	or.b64  	%rd25, %rd5, %rd3;
	and.b64  	%rd26, %rd25, -4294967296;
	setp.ne.s64 	%p3, %rd26, 0;
	@%p3 bra 	$L__BB0_3;
	cvt.u32.u64 	%r7, %rd3;
	cvt.u32.u64 	%r8, %rd5;
	div.u32 	%r9, %r8, %r7;
	cvt.u64.u32 	%rd32, %r9;
	bra.uni 	$L__BB0_4;
$L__BB0_3:
	div.u64 	%rd32, %rd5, %rd3;
$L__BB0_4:
	add.s64 	%rd9, %rd32, %rd4;
	and.b64  	%rd27, %rd9, 3;
	setp.eq.s64 	%p4, %rd27, 3;
	@%p4 bra 	$L__BB0_7;
	add.s64 	%rd28, %rd9, 1;
	and.b64  	%rd33, %rd28, 3;
$L__BB0_6:
	.pragma "nounroll";
	cvt.rn.f64.s64 	%fd12, %rd35;
	add.f64 	%fd13, %fd12, 0d3FE0000000000000;
	mul.f64 	%fd14, %fd1, %fd13;
	fma.rn.f64 	%fd15, %fd14, %fd14, 0d3FF0000000000000;
	mov.f64 	%fd16, 0d4010000000000000;
	div.rn.f64 	%fd17, %fd16, %fd15;
	add.f64 	%fd46, %fd17, %fd46;
	add.s64 	%rd35, %rd35, %rd3;
	add.s64 	%rd33, %rd33, -1;
	setp.ne.s64 	%p5, %rd33, 0;
	@%p5 bra 	$L__BB0_6;
$L__BB0_7:
	setp.lt.u64 	%p6, %rd9, 3;
	@%p6 bra 	$L__BB0_9;
$L__BB0_8:
	cvt.rn.f64.s64 	%fd18, %rd35;
	add.f64 	%fd19, %fd18, 0d3FE0000000000000;
	mul.f64 	%fd20, %fd1, %fd19;
	fma.rn.f64 	%fd21, %fd20, %fd20, 0d3FF0000000000000;
	mov.f64 	%fd22, 0d4010000000000000;
	div.rn.f64 	%fd23, %fd22, %fd21;
	add.f64 	%fd24, %fd23, %fd46;
	add.s64 	%rd29, %rd35, %rd3;
	cvt.rn.f64.s64 	%fd25, %rd29;
	add.f64 	%fd26, %fd25, 0d3FE0000000000000;
	mul.f64 	%fd27, %fd1, %fd26;
	fma.rn.f64 	%fd28, %fd27, %fd27, 0d3FF0000000000000;
	div.rn.f64 	%fd29, %fd22, %fd28;
	add.f64 	%fd30, %fd29, %fd24;
	add.s64 	%rd30, %rd29, %rd3;
	cvt.rn.f64.s64 	%fd31, %rd30;
	add.f64 	%fd32, %fd31, 0d3FE0000000000000;
	mul.f64 	%fd33, %fd1, %fd32;
	fma.rn.f64 	%fd34, %fd33, %fd33, 0d3FF0000000000000;
	div.rn.f64 	%fd35, %fd22, %fd34;
	add.f64 	%fd36, %fd35, %fd30;
	add.s64 	%rd31, %rd30, %rd3;
	cvt.rn.f64.s64 	%fd37, %rd31;
	add.f64 	%fd38, %fd37, 0d3FE0000000000000;
	mul.f64 	%fd39, %fd1, %fd38;
	fma.rn.f64 	%fd40, %fd39, %fd39, 0d3FF0000000000000;
	div.rn.f64 	%fd41, %fd22, %fd40;
	add.f64 	%fd46, %fd41, %fd36;
	add.s64 	%rd35, %rd31, %rd3;
	setp.lt.s64 	%p7, %rd35, %rd18;
	@%p7 bra 	$L__BB0_8;
$L__BB0_9:
	st.global.f64 	[%rd2], %fd46;
$L__BB0_10:
	ret;

}


// ===== COMPILED SASS (sm_100) =====

	.target	sm_100

	.elftype	@"ET_EXEC"


//--------------------- .note.nv.tkinfo           --------------------------
	.section	.note.nv.tkinfo,"",@"SHT_NOTE"
	.sectionflags	@"SHF_NOTE_NV_TKINFO"
	.tkinfo
        /*0018*/ 	.word	0x00000002
        /*0030*/ 	.string	""
        /*0030*/ 	.string	"ptxas"
        /*0030*/ 	.string	"Cuda compilation tools, release 13.0, V13.0.88"
        /*0030*/ 	.string	"Build cuda_13.0.r13.0/compiler.36424714_0"
        /*0030*/ 	.string	"-arch sm_100 -m 64 "



//--------------------- .note.nv.cuinfo           --------------------------
	.section	.note.nv.cuinfo,"",@"SHT_NOTE"
	.sectionflags	@"SHF_NOTE_NV_CUINFO"
        /*0018*/ 	.short	0x0002
        /*001a*/ 	.short	0x0064
        /*001c*/ 	.short	0x0082
	.zero		2


//--------------------- .nv.info                  --------------------------
	.section	.nv.info,"",@"SHT_CUDA_INFO"
	.align	4


	//----- nvinfo : EIATTR_REGCOUNT
	.align		4
        /*0000*/ 	.byte	0x04, 0x2f
        /*0002*/ 	.short	(.L_1 - .L_0)
	.align		4
.L_0:
        /*0004*/ 	.word	index@(_Z14calc_pi_kernellPd)
        /*0008*/ 	.word	0x00000025


	//----- nvinfo : EIATTR_FRAME_SIZE
	.align		4
.L_1:
        /*000c*/ 	.byte	0x04, 0x11
        /*000e*/ 	.short	(.L_3 - .L_2)
	.align		4
.L_2:
        /*0010*/ 	.word	index@($__internal_2_$__cuda_sm20_div_u64)
        /*0014*/ 	.word	0x00000000


	//----- nvinfo : EIATTR_FRAME_SIZE
	.align		4
.L_3:
        /*0018*/ 	.byte	0x04, 0x11
        /*001a*/ 	.short	(.L_5 - .L_4)
	.align		4
.L_4:
        /*001c*/ 	.word	index@($__internal_1_$__cuda_sm20_div_rn_f64_full)
        /*0020*/ 	.word	0x00000000


	//----- nvinfo : EIATTR_FRAME_SIZE
	.align		4
.L_5:
        /*0024*/ 	.byte	0x04, 0x11
        /*0026*/ 	.short	(.L_7 - .L_6)
	.align		4
.L_6:
        /*0028*/ 	.word	index@($__internal_0_$__cuda_sm20_dblrcp_rn_slowpath_v3)
        /*002c*/ 	.word	0x00000000


	//----- nvinfo : EIATTR_FRAME_SIZE
	.align		4
.L_7:
        /*0030*/ 	.byte	0x04, 0x11
        /*0032*/ 	.short	(.L_9 - .L_8)
	.align		4
.L_8:
        /*0034*/ 	.word	index@(_Z14calc_pi_kernellPd)
        /*0038*/ 	.word	0x00000000


	//----- nvinfo : EIATTR_MIN_STACK_SIZE
	.align		4
.L_9:
        /*003c*/ 	.byte	0x04, 0x12
        /*003e*/ 	.short	(.L_11 - .L_10)
	.align		4
.L_10:
        /*0040*/ 	.word	index@(_Z14calc_pi_kernellPd)
        /*0044*/ 	.word	0x00000000
.L_11:


//--------------------- .nv.compat                --------------------------
	.section	.nv.compat,"",@"SHT_CUDA_COMPAT_INFO"
	.align	4
        /*0000*/ 	.byte	0x02, 0x09, 0x00, 0x00, 0x02, 0x02, 0x01, 0x00, 0x02, 0x05, 0x05, 0x00, 0x03, 0x07, 0x01, 0x01
        /*0010*/ 	.byte	0x02, 0x03, 0x00, 0x00, 0x02, 0x06, 0x01, 0x00, 0x04, 0x0b, 0x08, 0x00, 0x01, 0x00, 0x00, 0x00
        /*0020*/ 	.byte	0x00, 0x00, 0x00, 0x00


//--------------------- .nv.info._Z14calc_pi_kernellPd --------------------------
	.section	.nv.info._Z14calc_pi_kernellPd,"",@"SHT_CUDA_INFO"
	.sectionflags	@""
	.align	4


	//----- nvinfo : EIATTR_CUDA_API_VERSION
	.align		4
        /*0000*/ 	.byte	0x04, 0x37
        /*0002*/ 	.short	(.L_13 - .L_12)
.L_12:
        /*0004*/ 	.word	0x00000082


	//----- nvinfo : EIATTR_KPARAM_INFO
	.align		4
.L_13:
        /*0008*/ 	.byte	0x04, 0x17
        /*000a*/ 	.short	(.L_15 - .L_14)
.L_14:
        /*000c*/ 	.word	0x00000000
        /*0010*/ 	.short	0x0001
        /*0012*/ 	.short	0x0008
        /*0014*/ 	.byte	0x00, 0xf5, 0x21, 0x00


	//----- nvinfo : EIATTR_KPARAM_INFO
	.align		4
.L_15:
        /*0018*/ 	.byte	0x04, 0x17
        /*001a*/ 	.short	(.L_17 - .L_16)
.L_16:
        /*001c*/ 	.word	0x00000000
        /*0020*/ 	.short	0x0000
        /*0022*/ 	.short	0x0000
        /*0024*/ 	.byte	0x00, 0xf0, 0x21, 0x00


	//----- nvinfo : EIATTR_SPARSE_MMA_MASK
	.align		4
.L_17:
        /*0028*/ 	.byte	0x03, 0x50
        /*002a*/ 	.short	0x0000


	//----- nvinfo : EIATTR_MAXREG_COUNT
	.align		4
        /*002c*/ 	.byte	0x03, 0x1b
        /*002e*/ 	.short	0x00ff


	//----- nvinfo : EIATTR_MERCURY_ISA_VERSION
	.align		4
        /*0030*/ 	.byte	0x03, 0x5f
        /*0032*/ 	.short	0x0101


	//----- nvinfo : EIATTR_VRC_CTA_INIT_COUNT
	.align		4
        /*0034*/ 	.byte	0x02, 0x4a
	.zero		1
	.zero		1


	//----- nvinfo : EIATTR_EXIT_INSTR_OFFSETS
	.align		4
        /*0038*/ 	.byte	0x04, 0x1c
        /*003a*/ 	.short	(.L_19 - .L_18)


	//   ....[0]....
.L_18:
        /*003c*/ 	.word	0x00000180


	//   ....[1]....
        /*0040*/ 	.word	0x00000e70


	//----- nvinfo : EIATTR_CRS_STACK_SIZE
	.align		4
.L_19:
        /*0044*/ 	.byte	0x04, 0x1e
        /*0046*/ 	.short	(.L_21 - .L_20)
.L_20:
        /*0048*/ 	.word	0x00000000


	//----- nvinfo : EIATTR_CBANK_PARAM_SIZE
	.align		4
.L_21:
        /*004c*/ 	.byte	0x03, 0x19
        /*004e*/ 	.short	0x0010


	//----- nvinfo : EIATTR_PARAM_CBANK
	.align		4
        /*0050*/ 	.byte	0x04, 0x0a
        /*0052*/ 	.short	(.L_23 - .L_22)
	.align		4
.L_22:
        /*0054*/ 	.word	index@(.nv.constant0._Z14calc_pi_kernellPd)
        /*0058*/ 	.short	0x0380
        /*005a*/ 	.short	0x0010


	//----- nvinfo : EIATTR_SW_WAR
	.align		4
.L_23:
        /*005c*/ 	.byte	0x04, 0x36
        /*005e*/ 	.short	(.L_25 - .L_24)
.L_24:
        /*0060*/ 	.word	0x00000008
.L_25:


//--------------------- .nv.callgraph             --------------------------
	.section	.nv.callgraph,"",@"SHT_CUDA_CALLGRAPH"
	.align	4
	.sectionentsize	8
	.align		4
        /*0000*/ 	.word	0x00000000
	.align		4
        /*0004*/ 	.word	0xffffffff
	.align		4
        /*0008*/ 	.word	0x00000000
	.align		4
        /*000c*/ 	.word	0xfffffffe
	.align		4
        /*0010*/ 	.word	0x00000000
	.align		4
        /*0014*/ 	.word	0xfffffffd
	.align		4
        /*0018*/ 	.word	0x00000000
	.align		4
        /*001c*/ 	.word	0xfffffffc


//--------------------- .text._Z14calc_pi_kernellPd --------------------------
	.section	.text._Z14calc_pi_kernellPd,"ax",@progbits
	.align	128
        .global         _Z14calc_pi_kernellPd
        .type           _Z14calc_pi_kernellPd,@function
        .size           _Z14calc_pi_kernellPd,(.L_x_32 - _Z14calc_pi_kernellPd)
        .other          _Z14calc_pi_kernellPd,@"STO_CUDA_ENTRY STV_DEFAULT"
_Z14calc_pi_kernellPd:
.text._Z14calc_pi_kernellPd:
[----:B------:R-:W-:Y:S01]  /*0000*/  LDC R1, c[0x0][0x37c] ;  /* 0x0000df00ff017b82 */ /* 0x000fe20000000800 */
[----:B------:R-:W0:Y:S01]  /*0010*/  LDCU.64 UR4, c[0x0][0x380] ;  /* 0x00007000ff0477ac */ /* 0x000e220008000a00 */
[----:B------:R-:W1:Y:S01]  /*0020*/  S2R R31, SR_TID.X ;  /* 0x00000000001f7919 */ /* 0x000e620000002100 */
[----:B0-----:R-:W0:Y:S05]  /*0030*/  I2F.F64.S64 R4, UR4 ;  /* 0x0000000400047d12 */ /* 0x001e2a0008301c00 */
[----:B------:R-:W1:Y:S03]  /*0040*/  S2UR UR4, SR_CTAID.X ;  /* 0x00000000000479c3 */ /* 0x000e660000002500 */
[----:B0-----:R-:W0:Y:S01]  /*0050*/  MUFU.RCP64H R7, R5 ;  /* 0x0000000500077308 */ /* 0x001e220000001800 */
[----:B------:R-:W-:-:S05]  /*0060*/  VIADD R6, R5, 0x300402 ;  /* 0x0030040205067836 */ /* 0x000fca0000000000 */
[----:B------:R-:W-:Y:S01]  /*0070*/  FSETP.GEU.AND P0, PT, |R6|, 5.8789094863358348022e-39, PT ;  /* 0x004004020600780b */ /* 0x000fe20003f0e200 */
[----:B0-----:R-:W-:-:S08]  /*0080*/  DFMA R2, -R4, R6, 1 ;  /* 0x3ff000000402742b */ /* 0x001fd00000000106 */
[----:B------:R-:W-:Y:S02]  /*0090*/  DFMA R8, R2, R2, R2 ;  /* 0x000000020208722b */ /* 0x000fe40000000002 */
[----:B------:R-:W1:Y:S06]  /*00a0*/  LDC R2, c[0x0][0x360] ;  /* 0x0000d800ff027b82 */ /* 0x000e6c0000000800 */
[----:B------:R-:W-:-:S08]  /*00b0*/  DFMA R8, R6, R8, R6 ;  /* 0x000000080608722b */ /* 0x000fd00000000006 */
[----:B------:R-:W-:-:S08]  /*00c0*/  DFMA R10, -R4, R8, 1 ;  /* 0x3ff00000040a742b */ /* 0x000fd00000000108 */
[----:B------:R-:W-:Y:S01]  /*00d0*/  DFMA R10, R8, R10, R8 ;  /* 0x0000000a080a722b */ /* 0x000fe20000000008 */
[----:B-1----:R-:W-:Y:S01]  /*00e0*/  IMAD R31, R2, UR4, R31 ;  /* 0x00000004021f7c24 */ /* 0x002fe2000f8e021f */
[----:B------:R-:W-:Y:S09]  /*00f0*/  @P0 BRA `(.L_x_0) ;  /* 0x0000000000100947 */ /* 0x000ff20003800000 */
[----:B------:R-:W-:-:S05]  /*0100*/  LOP3.LUT R0, R5, 0x7fffffff, RZ, 0xc0, !PT ;  /* 0x7fffffff05007812 */ /* 0x000fca00078ec0ff */
[----:B------:R-:W-:Y:S01]  /*0110*/  VIADD R8, R0, 0xfff00000 ;  /* 0xfff0000000087836 */ /* 0x000fe20000000000 */
[----:B------:R-:W-:-:S07]  /*0120*/  MOV R0, 0x140 ;  /* 0x0000014000007802 */ /* 0x000fce0000000f00 */
[----:B------:R-:W-:Y:S05]  /*0130*/  CALL.REL.NOINC `($__internal_0_$__cuda_sm20_dblrcp_rn_slowpath_v3) ;  /* 0x0000000c00507944 */ /* 0x000fea0003c00000 */
.L_x_0:
[----:B------:R-:W0:Y:S01]  /*0140*/  LDCU.64 UR8, c[0x0][0x380] ;  /* 0x00007000ff0877ac */ /* 0x000e220008000a00 */
[----:B------:R-:W-:Y:S02]  /*0150*/  SHF.R.S32.HI R30, RZ, 0x1f, R31 ;  /* 0x0000001fff1e7819 */ /* 0x000fe4000001141f */
[----:B0-----:R-:W-:-:S04]  /*0160*/  ISETP.GE.U32.AND P0, PT, R31, UR8, PT ;  /* 0x000000081f007c0c */ /* 0x001fc8000bf06070 */
[----:B------:R-:W-:-:S13]  /*0170*/  ISETP.GE.AND.EX P0, PT, R30, UR9, PT, P0 ;  /* 0x000000091e007c0c */ /* 0x000fda000bf06300 */
[----:B------:R-:W-:Y:S05]  /*0180*/  @P0 EXIT ;  /* 0x000000000000094d */ /* 0x000fea0003800000 */
[----:B------:R-:W0:Y:S01]  /*0190*/  LDCU.64 UR4, c[0x0][0x388] ;  /* 0x00007100ff0477ac */ /* 0x000e220008000a00 */
[----:B------:R-:W1:Y:S01]  /*01a0*/  LDCU.64 UR6, c[0x0][0x358] ;  /* 0x00006b00ff0677ac */ /* 0x000e620008000a00 */
[----:B0-----:R-:W-:-:S04]  /*01b0*/  LEA R8, P0, R31, UR4, 0x3 ;  /* 0x000000041f087c11 */ /* 0x001fc8000f8018ff */
[----:B------:R-:W-:-:S05]  /*01c0*/  LEA.HI.X R9, R31, UR5, R30, 0x3, P0 ;  /* 0x000000051f097c11 */ /* 0x000fca00080f1c1e */
[----:B-1----:R0:W5:Y:S01]  /*01d0*/  LDG.E.64 R28, desc[UR6][R8.64] ;  /* 0x00000006081c7981 */ /* 0x002162000c1e1b00 */
[----:B------:R-:W1:Y:S01]  /*01e0*/  LDCU UR4, c[0x0][0x370] ;  /* 0x00006e00ff0477ac */ /* 0x000e620008000800 */
[----:B------:R-:W-:Y:S01]  /*01f0*/  BSSY.RECONVERGENT B0, `(.L_x_1) ;  /* 0x0000029000007945 */ /* 0x000fe20003800200 */
[----:B-1----:R-:W-:-:S05]  /*0200*/  IMAD R2, R2, UR4, RZ ;  /* 0x0000000402027c24 */ /* 0x002fca000f8e02ff */
[----:B------:R-:W-:Y:S02]  /*0210*/  IADD3 R4, P0, PT, R2, R31, RZ ;  /* 0x0000001f02047210 */ /* 0x000fe40007f1e0ff */
[----:B------:R-:W-:Y:S02]  /*0220*/  SHF.R.S32.HI R3, RZ, 0x1f, R2 ;  /* 0x0000001fff037819 */ /* 0x000fe40000011402 */
[----:B------:R-:W-:-:S03]  /*0230*/  ISETP.GT.U32.AND P1, PT, R4, UR8, PT ;  /* 0x0000000804007c0c */ /* 0x000fc6000bf24070 */
[----:B------:R-:W-:Y:S01]  /*0240*/  IMAD.X R7, R3, 0x1, R30, P0 ;  /* 0x0000000103077824 */ /* 0x000fe200000e061e */
[----:B------:R-:W-:-:S04]  /*0250*/  ISETP.GE.U32.AND P0, PT, R4, UR8, PT ;  /* 0x0000000804007c0c */ /* 0x000fc8000bf06070 */
[C---:B------:R-:W-:Y:S02]  /*0260*/  ISETP.GT.AND.EX P1, PT, R7.reuse, UR9, PT, P1 ;  /* 0x0000000907007c0c */ /* 0x040fe4000bf24310 */
[C---:B------:R-:W-:Y:S02]  /*0270*/  ISETP.GE.AND.EX P0, PT, R7.reuse, UR9, PT, P0 ;  /* 0x0000000907007c0c */ /* 0x040fe4000bf06300 */
[----:B------:R-:W-:Y:S02]  /*0280*/  SEL R5, R4, UR8, P1 ;  /* 0x0000000804057c07 */ /* 0x000fe40008800000 */
[----:B------:R-:W-:Y:S02]  /*0290*/  SEL R34, RZ, 0x1, P0 ;  /* 0x00000001ff227807 */ /* 0x000fe40000000000 */
[----:B------:R-:W-:Y:S02]  /*02a0*/  SEL R0, R7, UR9, P1 ;  /* 0x0000000907007c07 */ /* 0x000fe40008800000 */
[----:B------:R-:W-:-:S04]  /*02b0*/  IADD3 R5, P0, P1, R5, -R4, -R34 ;  /* 0x8000000405057210 */ /* 0x000fc8000791e822 */
[----:B------:R-:W-:-:S04]  /*02c0*/  IADD3.X R0, PT, PT, R0, -0x1, ~R7, P0, P1 ;  /* 0xffffffff00007810 */ /* 0x000fc800007e2c07 */
[----:B------:R-:W-:-:S04]  /*02d0*/  LOP3.LUT R4, R0, R3, RZ, 0xfc, !PT ;  /* 0x0000000300047212 */ /* 0x000fc800078efcff */
[----:B------:R-:W-:-:S13]  /*02e0*/  ISETP.NE.U32.AND P0, PT, R4, RZ, PT ;  /* 0x000000ff0400720c */ /* 0x000fda0003f05070 */
[----:B0-----:R-:W-:Y:S05]  /*02f0*/  @P0 BRA `(.L_x_2) ;  /* 0x0000000000500947 */ /* 0x001fea0003800000 */
[----:B------:R-:W0:Y:S01]  /*0300*/  I2F.U32.RP R0, R2 ;  /* 0x0000000200007306 */ /* 0x000e220000209000 */
[----:B------:R-:W-:Y:S01]  /*0310*/  IMAD.MOV R13, RZ, RZ, -R2 ;  /* 0x000000ffff0d7224 */ /* 0x000fe200078e0a02 */
[----:B------:R-:W-:-:S06]  /*0320*/  ISETP.NE.U32.AND P2, PT, R2, RZ, PT ;  /* 0x000000ff0200720c */ /* 0x000fcc0003f45070 */
[----:B0-----:R-:W0:Y:S02]  /*0330*/  MUFU.RCP R0, R0 ;  /* 0x0000000000007308 */ /* 0x001e240000001000 */
[----:B0-----:R-:W-:-:S06]  /*0340*/  VIADD R6, R0, 0xffffffe ;  /* 0x0ffffffe00067836 */ /* 0x001fcc0000000000 */
[----:B------:R0:W1:Y:S02]  /*0350*/  F2I.FTZ.U32.TRUNC.NTZ R7, R6 ;  /* 0x0000000600077305 */ /* 0x000064000021f000 */
[----:B0-----:R-:W-:Y:S02]  /*0360*/  IMAD.MOV.U32 R6, RZ, RZ, RZ ;  /* 0x000000ffff067224 */ /* 0x001fe400078e00ff */
[----:B-1----:R-:W-:-:S04]  /*0370*/  IMAD R13, R13, R7, RZ ;  /* 0x000000070d0d7224 */ /* 0x002fc800078e02ff */
[----:B------:R-:W-:-:S06]  /*0380*/  IMAD.HI.U32 R4, R7, R13, R6 ;  /* 0x0000000d07047227 */ /* 0x000fcc00078e0006 */
[----:B------:R-:W-:-:S04]  /*0390*/  IMAD.HI.U32 R4, R4, R5, RZ ;  /* 0x0000000504047227 */ /* 0x000fc800078e00ff */
[----:B------:R-:W-:-:S04]  /*03a0*/  IMAD.MOV R7, RZ, RZ, -R4 ;  /* 0x000000ffff077224 */ /* 0x000fc800078e0a04 */
[----:B------:R-:W-:-:S05]  /*03b0*/  IMAD R5, R2, R7, R5 ;  /* 0x0000000702057224 */ /* 0x000fca00078e0205 */
[----:B------:R-:W-:-:S13]  /*03c0*/  ISETP.GE.U32.AND P0, PT, R5, R2, PT ;  /* 0x000000020500720c */ /* 0x000fda0003f06070 */
[----:B------:R-:W-:Y:S02]  /*03d0*/  @P0 IMAD.IADD R5, R5, 0x1, -R2 ;  /* 0x0000000105050824 */ /* 0x000fe400078e0a02 */
[----:B------:R-:W-:-:S03]  /*03e0*/  @P0 VIADD R4, R4, 0x1 ;  /* 0x0000000104040836 */ /* 0x000fc60000000000 */
[----:B------:R-:W-:Y:S01]  /*03f0*/  ISETP.GE.U32.AND P1, PT, R5, R2, PT ;  /* 0x000000020500720c */ /* 0x000fe20003f26070 */
[----:B------:R-:W-:-:S12]  /*0400*/  IMAD.MOV.U32 R5, RZ, RZ, RZ ;  /* 0x000000ffff057224 */ /* 0x000fd800078e00ff */
[----:B------:R-:W-:Y:S01]  /*0410*/  @P1 VIADD R4, R4, 0x1 ;  /* 0x0000000104041836 */ /* 0x000fe20000000000 */
[----:B------:R-:W-:Y:S01]  /*0420*/  @!P2 LOP3.LUT R4, RZ, R2, RZ, 0x33, !PT ;  /* 0x00000002ff04a212 */ /* 0x000fe200078e33ff */
[----:B------:R-:W-:Y:S06]  /*0430*/  BRA `(.L_x_3) ;  /* 0x0000000000107947 */ /* 0x000fec0003800000 */
.L_x_2:
[----:B------:R-:W-:-:S07]  /*0440*/  MOV R4, 0x460 ;  /* 0x0000046000047802 */ /* 0x000fce0000000f00 */
[----:B-----5:R-:W-:Y:S05]  /*0450*/  CALL.REL.NOINC `($__internal_2_$__cuda_sm20_div_u64) ;  /* 0x0000001000a87944 */ /* 0x020fea0003c00000 */
[----:B------:R-:W-:Y:S02]  /*0460*/  IMAD.MOV.U32 R4, RZ, RZ, R0 ;  /* 0x000000ffff047224 */ /* 0x000fe400078e0000 */
[----:B------:R-:W-:-:S07]  /*0470*/  IMAD.MOV.U32 R5, RZ, RZ, R7 ;  /* 0x000000ffff057224 */ /* 0x000fce00078e0007 */
.L_x_3:
[----:B------:R-:W-:Y:S05]  /*0480*/  BSYNC.RECONVERGENT B0 ;  /* 0x0000000000007941 */ /* 0x000fea0003800200 */
.L_x_1:
[----:B------:R-:W-:Y:S01]  /*0490*/  IADD3 R34, P1, PT, R4, R34, RZ ;  /* 0x0000002204227210 */ /* 0x000fe20007f3e0ff */
[----:B------:R-:W-:Y:S01]  /*04a0*/  UMOV UR4, URZ ;  /* 0x000000ff00047c82 */ /* 0x000fe20008000000 */
[----:B------:R-:W-:Y:S01]  /*04b0*/  UMOV UR5, 0x40100000 ;  /* 0x4010000000057882 */ /* 0x000fe20000000000 */
[----:B------:R-:W-:Y:S01]  /*04c0*/  BSSY.RECONVERGENT B0, `(.L_x_4) ;  /* 0x000002a000007945 */ /* 0x000fe20003800200 */
[----:B------:R-:W-:Y:S01]  /*04d0*/  LOP3.LUT R0, R34, 0x3, RZ, 0xc0, !PT ;  /* 0x0000000322007812 */ /* 0x000fe200078ec0ff */
[----:B------:R-:W-:-:S03]  /*04e0*/  IMAD.X R33, RZ, RZ, R5, P1 ;  /* 0x000000ffff217224 */ /* 0x000fc600008e0605 */
[----:B------:R-:W-:-:S04]  /*04f0*/  ISETP.NE.U32.AND P0, PT, R0, 0x3, PT ;  /* 0x000000030000780c */ /* 0x000fc80003f05070 */
[----:B------:R-:W-:-:S13]  /*0500*/  ISETP.NE.AND.EX P0, PT, RZ, RZ, PT, P0 ;  /* 0x000000ffff00720c */ /* 0x000fda0003f05300 */
[----:B------:R-:W-:Y:S05]  /*0510*/  @!P0 BRA `(.L_x_5) ;  /* 0x0000000000908947 */ /* 0x000fea0003800000 */
[----:B------:R-:W-:Y:S02]  /*0520*/  VIADD R26, R34, 0x1 ;  /* 0x00000001221a7836 */ /* 0x000fe40000000000 */
[----:B------:R-:W-:-:S03]  /*0530*/  IMAD.MOV.U32 R27, RZ, RZ, RZ ;  /* 0x000000ffff1b7224 */ /* 0x000fc600078e00ff */
[----:B------:R-:W-:-:S07]  /*0540*/  LOP3.LUT R26, R26, 0x3, RZ, 0xc0, !PT ;  /* 0x000000031a1a7812 */ /* 0x000fce00078ec0ff */
.L_x_8:
[----:B------:R-:W-:Y:S01]  /*0550*/  IMAD.MOV.U32 R12, RZ, RZ, R31 ;  /* 0x000000ffff0c7224 */ /* 0x000fe200078e001f */
[----:B------:R-:W-:Y:S01]  /*0560*/  IADD3 R26, P0, PT, R26, -0x1, RZ ;  /* 0xffffffff1a1a7810 */ /* 0x000fe20007f1e0ff */
[----:B------:R-:W-:Y:S01]  /*0570*/  IMAD.MOV.U32 R13, RZ, RZ, R30 ;  /* 0x000000ffff0d7224 */ /* 0x000fe200078e001e */
[----:B------:R-:W-:Y:S02]  /*0580*/  BSSY.RECONVERGENT B1, `(.L_x_6) ;  /* 0x0000019000017945 */ /* 0x000fe40003800200 */
[----:B------:R-:W-:Y:S01]  /*0590*/  IADD3.X R27, PT, PT, R27, -0x1, RZ, P0, !PT ;  /* 0xffffffff1b1b7810 */ /* 0x000fe200007fe4ff */
[----:B------:R-:W0:Y:S01]  /*05a0*/  I2F.F64.S64 R4, R12 ;  /* 0x0000000c00047312 */ /* 0x000e220000301c00 */
[----:B------:R-:W-:-:S04]  /*05b0*/  ISETP.NE.U32.AND P0, PT, R26, RZ, PT ;  /* 0x000000ff1a00720c */ /* 0x000fc80003f05070 */
[----:B------:R-:W-:Y:S01]  /*05c0*/  ISETP.NE.AND.EX P0, PT, R27, RZ, PT, P0 ;  /* 0x000000ff1b00720c */ /* 0x000fe20003f05300 */
[----:B0-----:R-:W-:-:S08]  /*05d0*/  DADD R4, R4, 0.5 ;  /* 0x3fe0000004047429 */ /* 0x001fd00000000000 */
[----:B------:R-:W-:-:S08]  /*05e0*/  DMUL R4, R4, R10 ;  /* 0x0000000a04047228 */ /* 0x000fd00000000000 */
[----:B------:R-:W-:Y:S01]  /*05f0*/  DFMA R14, R4, R4, 1 ;  /* 0x3ff00000040e742b */ /* 0x000fe20000000004 */
[----:B------:R-:W-:-:S05]  /*0600*/  IMAD.MOV.U32 R4, RZ, RZ, 0x1 ;  /* 0x00000001ff047424 */ /* 0x000fca00078e00ff */
[----:B------:R-:W0:Y:S02]  /*0610*/  MUFU.RCP64H R5, R15 ;  /* 0x0000000f00057308 */ /* 0x000e240000001800 */
[----:B0-----:R-:W-:-:S08]  /*0620*/  DFMA R6, -R14, R4, 1 ;  /* 0x3ff000000e06742b */ /* 0x001fd00000000104 */
[----:B------:R-:W-:-:S08]  /*0630*/  DFMA R6, R6, R6, R6 ;  /* 0x000000060606722b */ /* 0x000fd00000000006 */
[----:B------:R-:W-:-:S08]  /*0640*/  DFMA R6, R4, R6, R4 ;  /* 0x000000060406722b */ /* 0x000fd00000000004 */
[----:B------:R-:W-:-:S08]  /*0650*/  DFMA R4, -R14, R6, 1 ;  /* 0x3ff000000e04742b */ /* 0x000fd00000000106 */
[----:B------:R-:W-:-:S08]  /*0660*/  DFMA R4, R6, R4, R6 ;  /* 0x000000040604722b */ /* 0x000fd00000000006 */
[----:B------:R-:W-:-:S08]  /*0670*/  DMUL R6, R4, 4 ;  /* 0x4010000004067828 */ /* 0x000fd00000000000 */
[----:B------:R-:W-:-:S08]  /*0680*/  DFMA R12, -R14, R6, 4 ;  /* 0x401000000e0c742b */ /* 0x000fd00000000106 */
[----:B------:R-:W-:-:S10]  /*0690*/  DFMA R4, R4, R12, R6 ;  /* 0x0000000c0404722b */ /* 0x000fd40000000006 */
[----:B------:R-:W-:-:S05]  /*06a0*/  FFMA R0, RZ, R15, R5 ;  /* 0x0000000fff007223 */ /* 0x000fca0000000005 */
[----:B------:R-:W-:-:S13]  /*06b0*/  FSETP.GT.AND P1, PT, |R0|, 1.469367938527859385e-39, PT ;  /* 0x001000000000780b */ /* 0x000fda0003f24200 */
[----:B------:R-:W-:Y:S05]  /*06c0*/  @P1 BRA `(.L_x_7) ;  /* 0x0000000000101947 */ /* 0x000fea0003800000 */
[----:B------:R-:W-:-:S07]  /*06d0*/  MOV R0, 0x6f0 ;  /* 0x000006f000007802 */ /* 0x000fce0000000f00 */
[----:B-----5:R-:W-:Y:S05]  /*06e0*/  CALL.REL.NOINC `($__internal_1_$__cuda_sm20_div_rn_f64_full) ;  /* 0x0000000800847944 */ /* 0x020fea0003c00000 */
[----:B------:R-:W-:Y:S02]  /*06f0*/  IMAD.MOV.U32 R4, RZ, RZ, R6 ;  /* 0x000000ffff047224 */ /* 0x000fe400078e0006 */
[----:B------:R-:W-:-:S07]  /*0700*/  IMAD.MOV.U32 R5, RZ, RZ, R7 ;  /* 0x000000ffff057224 */ /* 0x000fce00078e0007 */
.L_x_7:
[----:B------:R-:W-:Y:S05]  /*0710*/  BSYNC.RECONVERGENT B1 ;  /* 0x0000000000017941 */ /* 0x000fea0003800200 */
.L_x_6:
[----:B------:R-:W-:Y:S01]  /*0720*/  IADD3 R31, P1, PT, R2, R31, RZ ;  /* 0x0000001f021f7210 */ /* 0x000fe20007f3e0ff */
[----:B-----5:R-:W-:-:S04]  /*0730*/  DADD R28, R4, R28 ;  /* 0x00000000041c7229 */ /* 0x020fc8000000001c */
[----:B------:R-:W-:Y:S01]  /*0740*/  IMAD.X R30, R3, 0x1, R30, P1 ;  /* 0x00000001031e7824 */ /* 0x000fe200008e061e */
[----:B------:R-:W-:Y:S07]  /*0750*/  @P0 BRA `(.L_x_8) ;  /* 0xfffffffc007c0947 */ /* 0x000fee000383ffff */
.L_x_5:
[----:B------:R-:W-:Y:S05]  /*0760*/  BSYNC.RECONVERGENT B0 ;  /* 0x0000000000007941 */ /* 0x000fea0003800200 */
.L_x_4:
[----:B------:R-:W-:Y:S01]  /*0770*/  ISETP.GE.U32.AND P0, PT, R34, 0x3, PT ;  /* 0x000000032200780c */ /* 0x000fe20003f06070 */
[----:B------:R-:W0:Y:S01]  /*0780*/  LDCU.64 UR8, c[0x0][0x380] ;  /* 0x00007000ff0877ac */ /* 0x000e220008000a00 */
[----:B------:R-:W-:Y:S02]  /*0790*/  BSSY.RECONVERGENT B0, `(.L_x_9) ;  /* 0x000006c000007945 */ /* 0x000fe40003800200 */
[----:B------:R-:W-:-:S13]  /*07a0*/  ISETP.GE.U32.AND.EX P0, PT, R33, RZ, PT, P0 ;  /* 0x000000ff2100720c */ /* 0x000fda0003f06100 */
[----:B------:R-:W-:Y:S05]  /*07b0*/  @!P0 BRA `(.L_x_10) ;  /* 0x0000000400a48947 */ /* 0x000fea0003800000 */
.L_x_19:
[----:B------:R-:W-:Y:S01]  /*07c0*/  IMAD.MOV.U32 R12, RZ, RZ, R31 ;  /* 0x000000ffff0c7224 */ /* 0x000fe200078e001f */
[----:B------:R-:W-:Y:S01]  /*07d0*/  BSSY.RECONVERGENT B1, `(.L_x_11) ;  /* 0x0000017000017945 */ /* 0x000fe20003800200 */
[----:B------:R-:W-:-:S04]  /*07e0*/  IMAD.MOV.U32 R13, RZ, RZ, R30 ;  /* 0x000000ffff0d7224 */ /* 0x000fc800078e001e */
[----:B------:R-:W1:Y:S02]  /*07f0*/  I2F.F64.S64 R4, R12 ;  /* 0x0000000c00047312 */ /* 0x000e640000301c00 */
[----:B-1----:R-:W-:-:S08]  /*0800*/  DADD R4, R4, 0.5 ;  /* 0x3fe0000004047429 */ /* 0x002fd00000000000 */
[----:B------:R-:W-:-:S08]  /*0810*/  DMUL R4, R4, R10 ;  /* 0x0000000a04047228 */ /* 0x000fd00000000000 */
[----:B------:R-:W-:Y:S01]  /*0820*/  DFMA R14, R4, R4, 1 ;  /* 0x3ff00000040e742b */ /* 0x000fe20000000004 */
[----:B------:R-:W-:-:S05]  /*0830*/  IMAD.MOV.U32 R4, RZ, RZ, 0x1 ;  /* 0x00000001ff047424 */ /* 0x000fca00078e00ff */
[----:B------:R-:W1:Y:S02]  /*0840*/  MUFU.RCP64H R5, R15 ;  /* 0x0000000f00057308 */ /* 0x000e640000001800 */
[----:B-1----:R-:W-:-:S08]  /*0850*/  DFMA R6, -R14, R4, 1 ;  /* 0x3ff000000e06742b */ /* 0x002fd00000000104 */
        /* <DEDUP_REMOVED lines=11> */
[----:B0----5:R-:W-:Y:S05]  /*0910*/  CALL.REL.NOINC `($__internal_1_$__cuda_sm20_div_rn_f64_full) ;  /* 0x0000000400f87944 */ /* 0x021fea0003c00000 */
[----:B------:R-:W-:Y:S02]  /*0920*/  IMAD.MOV.U32 R4, RZ, RZ, R6 ;  /* 0x000000ffff047224 */ /* 0x000fe400078e0006 */
[----:B------:R-:W-:-:S07]  /*0930*/  IMAD.MOV.U32 R5, RZ, RZ, R7 ;  /* 0x000000ffff057224 */ /* 0x000fce00078e0007 */
.L_x_12:
[----:B0-----:R-:W-:Y:S05]  /*0940*/  BSYNC.RECONVERGENT B1 ;  /* 0x0000000000017941 */ /* 0x001fea0003800200 */
.L_x_11:
[----:B------:R-:W-:Y:S01]  /*0950*/  IADD3 R26, P0, PT, R2, R31, RZ ;  /* 0x0000001f021a7210 */ /* 0x000fe20007f1e0ff */
[----:B------:R-:W-:Y:S01]  /*0960*/  BSSY.RECONVERGENT B1, `(.L_x_13) ;  /* 0x0000016000017945 */ /* 0x000fe20003800200 */
[----:B-----5:R-:W-:-:S03]  /*0970*/  DADD R28, R4, R28 ;  /* 0x00000000041c7229 */ /* 0x020fc6000000001c */
[----:B------:R-:W-:-:S04]  /*0980*/  IMAD.X R27, R3, 0x1, R30, P0 ;  /* 0x00000001031b7824 */ /* 0x000fc800000e061e */
[----:B------:R-:W0:Y:S02]  /*0990*/  I2F.F64.S64 R6, R26 ;  /* 0x0000001a00067312 */ /* 0x000e240000301c00 */
        /* <DEDUP_REMOVED lines=17> */
[----:B------:R-:W-:Y:S05]  /*0ab0*/  CALL.REL.NOINC `($__internal_1_$__cuda_sm20_div_rn_f64_full) ;  /* 0x0000000400907944 */ /* 0x000fea0003c00000 */
.L_x_14:
[----:B------:R-:W-:Y:S05]  /*0ac0*/  BSYNC.RECONVERGENT B1 ;  /* 0x0000000000017941 */ /* 0x000fea0003800200 */
.L_x_13:
[----:B------:R-:W-:Y:S01]  /*0ad0*/  IADD3 R30, P0, PT, R2, R26, RZ ;  /* 0x0000001a021e7210 */ /* 0x000fe20007f1e0ff */
[----:B------:R-:W-:Y:S04]  /*0ae0*/  BSSY.RECONVERGENT B1, `(.L_x_15) ;  /* 0x0000018000017945 */ /* 0x000fe80003800200 */
[----:B------:R-:W-:Y:S01]  /*0af0*/  IMAD.X R31, R3, 0x1, R27, P0 ;  /* 0x00000001031f7824 */ /* 0x000fe200000e061b */
[----:B------:R-:W-:-:S03]  /*0b00*/  DADD R26, R28, R6 ;  /* 0x000000001c1a7229 */ /* 0x000fc60000000006 */
        /* <DEDUP_REMOVED lines=19> */
[----:B------:R-:W-:Y:S02]  /*0c40*/  IMAD.MOV.U32 R4, RZ, RZ, R6 ;  /* 0x000000ffff047224 */ /* 0x000fe400078e0006 */
[----:B------:R-:W-:-:S07]  /*0c50*/  IMAD.MOV.U32 R5, RZ, RZ, R7 ;  /* 0x000000ffff057224 */ /* 0x000fce00078e0007 */
.L_x_16:
[----:B------:R-:W-:Y:S05]  /*0c60*/  BSYNC.RECONVERGENT B1 ;  /* 0x0000000000017941 */ /* 0x000fea0003800200 */
.L_x_15:
[----:B------:R-:W-:Y:S01]  /*0c70*/  IADD3 R28, P0, PT, R2, R30, RZ ;  /* 0x0000001e021c7210 */ /* 0x000fe20007f1e0ff */
[----:B------:R-:W-:Y:S01]  /*0c80*/  BSSY.RECONVERGENT B1, `(.L_x_17) ;  /* 0x0000016000017945 */ /* 0x000fe20003800200 */
[----:B------:R-:W-:-:S03]  /*0c90*/  DADD R26, R26, R4 ;  /* 0x000000001a1a7229 */ /* 0x000fc60000000004 */
        /* <DEDUP_REMOVED lines=20> */
.L_x_18:
[----:B------:R-:W-:Y:S05]  /*0de0*/  BSYNC.RECONVERGENT B1 ;  /* 0x0000000000017941 */ /* 0x000fea0003800200 */
.L_x_17:
[----:B------:R-:W-:-:S05]  /*0df0*/  IADD3 R31, P0, PT, R2, R28, RZ ;  /* 0x0000001c021f7210 */ /* 0x000fca0007f1e0ff */
[----:B------:R-:W-:Y:S01]  /*0e00*/  IMAD.X R30, R3, 0x1, R29, P0 ;  /* 0x00000001031e7824 */ /* 0x000fe200000e061d */
[----:B------:R-:W-:Y:S01]  /*0e10*/  ISETP.GE.U32.AND P0, PT, R31, UR8, PT ;  /* 0x000000081f007c0c */ /* 0x000fe2000bf06070 */
[----:B------:R-:W-:-:S03]  /*0e20*/  DADD R28, R26, R6 ;  /* 0x000000001a1c7229 */ /* 0x000fc60000000006 */
[----:B------:R-:W-:-:S13]  /*0e30*/  ISETP.GE.AND.EX P0, PT, R30, UR9, PT, P0 ;  /* 0x000000091e007c0c */ /* 0x000fda000bf06300 */
[----:B------:R-:W-:Y:S05]  /*0e40*/  @!P0 BRA `(.L_x_19) ;  /* 0xfffffff8005c8947 */ /* 0x000fea000383ffff */
.L_x_10:
[----:B0-----:R-:W-:Y:S05]  /*0e50*/  BSYNC.RECONVERGENT B0 ;  /* 0x0000000000007941 */ /* 0x001fea0003800200 */
.L_x_9:
[----:B-----5:R-:W-:Y:S01]  /*0e60*/  STG.E.64 desc[UR6][R8.64], R28 ;  /* 0x0000001c08007986 */ /* 0x020fe2000c101b06 */
[----:B------:R-:W-:Y:S05]  /*0e70*/  EXIT ;  /* 0x000000000000794d */ /* 0x000fea0003800000 */
        .weak           $__internal_0_$__cuda_sm20_dblrcp_rn_slowpath_v3
        .type           $__internal_0_$__cuda_sm20_dblrcp_rn_slowpath_v3,@function
        .size           $__internal_0_$__cuda_sm20_dblrcp_rn_slowpath_v3,($__internal_1_$__cuda_sm20_div_rn_f64_full - $__internal_0_$__cuda_sm20_dblrcp_rn_slowpath_v3)
$__internal_0_$__cuda_sm20_dblrcp_rn_slowpath_v3:
[----:B------:R-:W-:-:S14]  /*0e80*/  DSETP.GTU.AND P0, PT, |R4|, +INF , PT ;  /* 0x7ff000000400742a */ /* 0x000fdc0003f0c200 */
[----:B------:R-:W-:Y:S05]  /*0e90*/  @P0 BRA `(.L_x_20) ;  /* 0x00000000007c0947 */ /* 0x000fea0003800000 */
[----:B------:R-:W-:-:S05]  /*0ea0*/  LOP3.LUT R3, R5, 0x7fffffff, RZ, 0xc0, !PT ;  /* 0x7fffffff05037812 */ /* 0x000fca00078ec0ff */
[----:B------:R-:W-:-:S05]  /*0eb0*/  VIADD R6, R3, 0xffffffff ;  /* 0xffffffff03067836 */ /* 0x000fca0000000000 */
[----:B------:R-:W-:-:S13]  /*0ec0*/  ISETP.GE.U32.AND P0, PT, R6, 0x7fefffff, PT ;  /* 0x7fefffff0600780c */ /* 0x000fda0003f06070 */
[----:B------:R-:W-:Y:S01]  /*0ed0*/  @P0 LOP3.LUT R7, R5, 0x7ff00000, RZ, 0x3c, !PT ;  /* 0x7ff0000005070812 */ /* 0x000fe200078e3cff */
[----:B------:R-:W-:Y:S01]  /*0ee0*/  @P0 IMAD.MOV.U32 R6, RZ, RZ, RZ ;  /* 0x000000ffff060224 */ /* 0x000fe200078e00ff */
[----:B------:R-:W-:Y:S06]  /*0ef0*/  @P0 BRA `(.L_x_21) ;  /* 0x00000000006c0947 */ /* 0x000fec0003800000 */
[----:B------:R-:W-:-:S13]  /*0f00*/  ISETP.GE.U32.AND P0, PT, R3, 0x1000001, PT ;  /* 0x010000010300780c */ /* 0x000fda0003f06070 */
[----:B------:R-:W-:Y:S05]  /*0f10*/  @!P0 BRA `(.L_x_22) ;  /* 0x0000000000348947 */ /* 0x000fea0003800000 */
[----:B------:R-:W-:Y:S02]  /*0f20*/  VIADD R7, R5, 0xc0200000 ;  /* 0xc020000005077836 */ /* 0x000fe40000000000 */
[----:B------:R-:W-:Y:S02]  /*0f30*/  IMAD.MOV.U32 R6, RZ, RZ, R4 ;  /* 0x000000ffff067224 */ /* 0x000fe400078e0004 */
[----:B------:R-:W0:Y:S04]  /*0f40*/  MUFU.RCP64H R9, R7 ;  /* 0x0000000700097308 */ /* 0x000e280000001800 */
[----:B0-----:R-:W-:-:S08]  /*0f50*/  DFMA R10, -R6, R8, 1 ;  /* 0x3ff00000060a742b */ /* 0x001fd00000000108 */
[----:B------:R-:W-:-:S08]  /*0f60*/  DFMA R10, R10, R10, R10 ;  /* 0x0000000a0a0a722b */ /* 0x000fd0000000000a */
[----:B------:R-:W-:-:S08]  /*0f70*/  DFMA R10, R8, R10, R8 ;  /* 0x0000000a080a722b */ /* 0x000fd00000000008 */
[----:B------:R-:W-:-:S08]  /*0f80*/  DFMA R8, -R6, R10, 1 ;  /* 0x3ff000000608742b */ /* 0x000fd0000000010a */
[----:B------:R-:W-:-:S08]  /*0f90*/  DFMA R8, R10, R8, R10 ;  /* 0x000000080a08722b */ /* 0x000fd0000000000a */
[----:B------:R-:W-:-:S08]  /*0fa0*/  DMUL R8, R8, 2.2250738585072013831e-308 ;  /* 0x0010000008087828 */ /* 0x000fd00000000000 */
[----:B------:R-:W-:-:S08]  /*0fb0*/  DFMA R4, -R4, R8, 1 ;  /* 0x3ff000000404742b */ /* 0x000fd00000000108 */
[----:B------:R-:W-:-:S08]  /*0fc0*/  DFMA R4, R4, R4, R4 ;  /* 0x000000040404722b */ /* 0x000fd00000000004 */
[----:B------:R-:W-:Y:S01]  /*0fd0*/  DFMA R6, R8, R4, R8 ;  /* 0x000000040806722b */ /* 0x000fe20000000008 */
[----:B------:R-:W-:Y:S10]  /*0fe0*/  BRA `(.L_x_21) ;  /* 0x0000000000307947 */ /* 0x000ff40003800000 */
.L_x_22:
[----:B------:R-:W-:Y:S01]  /*0ff0*/  DMUL R4, R4, 8.11296384146066816958e+31 ;  /* 0x4690000004047828 */ /* 0x000fe20000000000 */
[----:B------:R-:W-:-:S05]  /*1000*/  IMAD.MOV.U32 R6, RZ, RZ, R8 ;  /* 0x000000ffff067224 */ /* 0x000fca00078e0008 */
[----:B------:R-:W0:Y:S02]  /*1010*/  MUFU.RCP64H R7, R5 ;  /* 0x0000000500077308 */ /* 0x000e240000001800 */
[----:B0-----:R-:W-:-:S08]  /*1020*/  DFMA R8, -R4, R6, 1 ;  /* 0x3ff000000408742b */ /* 0x001fd00000000106 */
[----:B------:R-:W-:-:S08]  /*1030*/  DFMA R8, R8, R8, R8 ;  /* 0x000000080808722b */ /* 0x000fd00000000008 */
[----:B------:R-:W-:-:S08]  /*1040*/  DFMA R8, R6, R8, R6 ;  /* 0x000000080608722b */ /* 0x000fd00000000006 */
[----:B------:R-:W-:-:S08]  /*1050*/  DFMA R6, -R4, R8, 1 ;  /* 0x3ff000000406742b */ /* 0x000fd00000000108 */
[----:B------:R-:W-:-:S08]  /*1060*/  DFMA R6, R8, R6, R8 ;  /* 0x000000060806722b */ /* 0x000fd00000000008 */
[----:B------:R-:W-:Y:S01]  /*1070*/  DMUL R6, R6, 8.11296384146066816958e+31 ;  /* 0x4690000006067828 */ /* 0x000fe20000000000 */
[----:B------:R-:W-:Y:S10]  /*1080*/  BRA `(.L_x_21) ;  /* 0x0000000000087947 */ /* 0x000ff40003800000 */
.L_x_20:
[----:B------:R-:W-:Y:S01]  /*1090*/  LOP3.LUT R7, R5, 0x80000, RZ, 0xfc, !PT ;  /* 0x0008000005077812 */ /* 0x000fe200078efcff */
[----:B------:R-:W-:-:S07]  /*10a0*/  IMAD.MOV.U32 R6, RZ, RZ, R4 ;  /* 0x000000ffff067224 */ /* 0x000fce00078e0004 */
.L_x_21:
[----:B------:R-:W-:Y:S02]  /*10b0*/  IMAD.MOV.U32 R4, RZ, RZ, R0 ;  /* 0x000000ffff047224 */ /* 0x000fe400078e0000 */
[----:B------:R-:W-:Y:S02]  /*10c0*/  IMAD.MOV.U32 R5, RZ, RZ, 0x0 ;  /* 0x00000000ff057424 */ /* 0x000fe400078e00ff */
[----:B------:R-:W-:Y:S02]  /*10d0*/  IMAD.MOV.U32 R10, RZ, RZ, R6 ;  /* 0x000000ffff0a7224 */ /* 0x000fe400078e0006 */
[----:B------:R-:W-:Y:S01]  /*10e0*/  IMAD.MOV.U32 R11, RZ, RZ, R7 ;  /* 0x000000ffff0b7224 */ /* 0x000fe200078e0007 */
[----:B------:R-:W-:Y:S06]  /*10f0*/  RET.REL.NODEC R4 `(_Z14calc_pi_kernellPd) ;  /* 0xffffffec04c07950 */ /* 0x000fec0003c3ffff */
        .weak           $__internal_1_$__cuda_sm20_div_rn_f64_full
        .type           $__internal_1_$__cuda_sm20_div_rn_f64_full,@function
        .size           $__internal_1_$__cuda_sm20_div_rn_f64_full,($__internal_2_$__cuda_sm20_div_u64 - $__internal_1_$__cuda_sm20_div_rn_f64_full)
$__internal_1_$__cuda_sm20_div_rn_f64_full:
[C---:B------:R-:W-:Y:S01]  /*1100*/  FSETP.GEU.AND P1, PT, |R15|.reuse, 1.469367938527859385e-39, PT ;  /* 0x001000000f00780b */ /* 0x040fe20003f2e200 */
[----:B------:R-:W-:Y:S01]  /*1110*/  IMAD.MOV.U32 R4, RZ, RZ, 0x1 ;  /* 0x00000001ff047424 */ /* 0x000fe200078e00ff */
[C---:B------:R-:W-:Y:S01]  /*1120*/  LOP3.LUT R12, R15.reuse, 0x800fffff, RZ, 0xc0, !PT ;  /* 0x800fffff0f0c7812 */ /* 0x040fe200078ec0ff */
[----:B------:R-:W-:Y:S01]  /*1130*/  IMAD.U32 R17, RZ, RZ, UR5 ;  /* 0x00000005ff117e24 */ /* 0x000fe2000f8e00ff */
[----:B------:R-:W-:Y:S01]  /*1140*/  LOP3.LUT R7, R15, 0x7ff00000, RZ, 0xc0, !PT ;  /* 0x7ff000000f077812 */ /* 0x000fe200078ec0ff */
[----:B------:R-:W-:Y:S01]  /*1150*/  IMAD.U32 R16, RZ, RZ, UR4 ;  /* 0x00000004ff107e24 */ /* 0x000fe2000f8e00ff */
[----:B------:R-:W-:Y:S01]  /*1160*/  LOP3.LUT R13, R12, 0x3ff00000, RZ, 0xfc, !PT ;  /* 0x3ff000000c0d7812 */ /* 0x000fe200078efcff */
[----:B------:R-:W-:Y:S02]  /*1170*/  IMAD.MOV.U32 R12, RZ, RZ, R14 ;  /* 0x000000ffff0c7224 */ /* 0x000fe400078e000e */
[----:B------:R-:W-:-:S04]  /*1180*/  IMAD.MOV.U32 R18, RZ, RZ, R16 ;  /* 0x000000ffff127224 */ /* 0x000fc800078e0010 */
[----:B------:R-:W-:-:S06]  /*1190*/  @!P1 DMUL R12, R14, 8.98846567431157953865e+307 ;  /* 0x7fe000000e0c9828 */ /* 0x000fcc0000000000 */
[----:B------:R-:W0:Y:S02]  /*11a0*/  MUFU.RCP64H R5, R13 ;  /* 0x0000000d00057308 */ /* 0x000e240000001800 */
[----:B0-----:R-:W-:-:S08]  /*11b0*/  DFMA R22, R4, -R12, 1 ;  /* 0x3ff000000416742b */ /* 0x001fd0000000080c */
[----:B------:R-:W-:-:S08]  /*11c0*/  DFMA R22, R22, R22, R22 ;  /* 0x000000161616722b */ /* 0x000fd00000000016 */
[----:B------:R-:W-:Y:S01]  /*11d0*/  DFMA R22, R4, R22, R4 ;  /* 0x000000160416722b */ /* 0x000fe20000000004 */
[----:B------:R-:W-:Y:S01]  /*11e0*/  LOP3.LUT R4, R17, 0x7ff00000, RZ, 0xc0, !PT ;  /* 0x7ff0000011047812 */ /* 0x000fe200078ec0ff */
[----:B------:R-:W-:-:S03]  /*11f0*/  IMAD.MOV.U32 R5, RZ, RZ, 0x1ca00000 ;  /* 0x1ca00000ff057424 */ /* 0x000fc600078e00ff */
[----:B------:R-:W-:Y:S01]  /*1200*/  ISETP.GE.U32.AND P2, PT, R4, R7, PT ;  /* 0x000000070400720c */ /* 0x000fe20003f46070 */
[----:B------:R-:W-:Y:S02]  /*1210*/  IMAD.MOV.U32 R6, RZ, RZ, R4 ;  /* 0x000000ffff067224 */ /* 0x000fe400078e0004 */
[----:B------:R-:W-:Y:S01]  /*1220*/  DFMA R20, R22, -R12, 1 ;  /* 0x3ff000001614742b */ /* 0x000fe2000000080c */
[----:B------:R-:W-:Y:S02]  /*1230*/  SEL R19, R5, 0x63400000, !P2 ;  /* 0x6340000005137807 */ /* 0x000fe40005000000 */
[----:B------:R-:W-:Y:S02]  /*1240*/  FSETP.GEU.AND P2, PT, |R17|, 1.469367938527859385e-39, PT ;  /* 0x001000001100780b */ /* 0x000fe40003f4e200 */
[----:B------:R-:W-:-:S03]  /*1250*/  LOP3.LUT R19, R19, 0x800fffff, R17, 0xf8, !PT ;  /* 0x800fffff13137812 */ /* 0x000fc600078ef811 */
[----:B------:R-:W-:-:S08]  /*1260*/  DFMA R20, R22, R20, R22 ;  /* 0x000000141614722b */ /* 0x000fd00000000016 */
[----:B------:R-:W-:Y:S05]  /*1270*/  @P2 BRA `(.L_x_23) ;  /* 0x0000000000202947 */ /* 0x000fea0003800000 */
[----:B------:R-:W-:Y:S01]  /*1280*/  LOP3.LUT R23, R15, 0x7ff00000, RZ, 0xc0, !PT ;  /* 0x7ff000000f177812 */ /* 0x000fe200078ec0ff */
[----:B------:R-:W-:-:S03]  /*1290*/  IMAD.MOV.U32 R22, RZ, RZ, RZ ;  /* 0x000000ffff167224 */ /* 0x000fc600078e00ff */
[----:B------:R-:W-:-:S04]  /*12a0*/  ISETP.GE.U32.AND P2, PT, R4, R23, PT ;  /* 0x000000170400720c */ /* 0x000fc80003f46070 */
[----:B------:R-:W-:-:S04]  /*12b0*/  SEL R23, R5, 0x63400000, !P2 ;  /* 0x6340000005177807 */ /* 0x000fc80005000000 */
[----:B------:R-:W-:-:S04]  /*12c0*/  LOP3.LUT R23, R23, 0x80000000, R17, 0xf8, !PT ;  /* 0x8000000017177812 */ /* 0x000fc800078ef811 */
[----:B------:R-:W-:-:S06]  /*12d0*/  LOP3.LUT R23, R23, 0x100000, RZ, 0xfc, !PT ;  /* 0x0010000017177812 */ /* 0x000fcc00078efcff */
[----:B------:R-:W-:-:S10]  /*12e0*/  DFMA R18, R18, 2, -R22 ;  /* 0x400000001212782b */ /* 0x000fd40000000816 */
[----:B------:R-:W-:-:S07]  /*12f0*/  LOP3.LUT R6, R19, 0x7ff00000, RZ, 0xc0, !PT ;  /* 0x7ff0000013067812 */ /* 0x000fce00078ec0ff */
.L_x_23:
[----:B------:R-:W-:Y:S01]  /*1300*/  @!P1 LOP3.LUT R7, R13, 0x7ff00000, RZ, 0xc0, !PT ;  /* 0x7ff000000d079812 */ /* 0x000fe200078ec0ff */
[----:B------:R-:W-:Y:S01]  /*1310*/  VIADD R24, R6, 0xffffffff ;  /* 0xffffffff06187836 */ /* 0x000fe20000000000 */
[----:B------:R-:W-:Y:S01]  /*1320*/  DMUL R22, R20, R18 ;  /* 0x0000001214167228 */ /* 0x000fe20000000000 */
[----:B------:R-:W-:Y:S02]  /*1330*/  BSSY.RECONVERGENT B2, `(.L_x_24) ;  /* 0x0000037000027945 */ /* 0x000fe40003800200 */
[----:B------:R-:W-:Y:S01]  /*1340*/  VIADD R32, R7, 0xffffffff ;  /* 0xffffffff07207836 */ /* 0x000fe20000000000 */
[----:B------:R-:W-:-:S04]  /*1350*/  ISETP.GT.U32.AND P1, PT, R24, 0x7feffffe, PT ;  /* 0x7feffffe1800780c */ /* 0x000fc80003f24070 */
[----:B------:R-:W-:Y:S01]  /*1360*/  ISETP.GT.U32.OR P1, PT, R32, 0x7feffffe, P1 ;  /* 0x7feffffe2000780c */ /* 0x000fe20000f24470 */
[----:B------:R-:W-:-:S08]  /*1370*/  DFMA R24, R22, -R12, R18 ;  /* 0x8000000c1618722b */ /* 0x000fd00000000012 */
[----:B------:R-:W-:-:S04]  /*1380*/  DFMA R24, R20, R24, R22 ;  /* 0x000000181418722b */ /* 0x000fc80000000016 */
[----:B------:R-:W-:Y:S07]  /*1390*/  @P1 BRA `(.L_x_25) ;  /* 0x00000000006c1947 */ /* 0x000fee0003800000 */
[----:B------:R-:W-:-:S04]  /*13a0*/  LOP3.LUT R7, R15, 0x7ff00000, RZ, 0xc0, !PT ;  /* 0x7ff000000f077812 */ /* 0x000fc800078ec0ff */
[CC--:B------:R-:W-:Y:S02]  /*13b0*/  VIADDMNMX R6, R4.reuse, -R7.reuse, 0xb9600000, !PT ;  /* 0xb960000004067446 */ /* 0x0c0fe40007800907 */
[----:B------:R-:W-:Y:S02]  /*13c0*/  ISETP.GE.U32.AND P1, PT, R4, R7, PT ;  /* 0x000000070400720c */ /* 0x000fe40003f26070 */
[----:B------:R-:W-:Y:S01]  /*13d0*/  VIMNMX R4, PT, PT, R6, 0x46a00000, PT ;  /* 0x46a0000006047848 */ /* 0x000fe20003fe0100 */
[----:B------:R-:W-:Y:S01]  /*13e0*/  IMAD.MOV.U32 R6, RZ, RZ, RZ ;  /* 0x000000ffff067224 */ /* 0x000fe200078e00ff */
[----:B------:R-:W-:-:S05]  /*13f0*/  SEL R5, R5, 0x63400000, !P1 ;  /* 0x6340000005057807 */ /* 0x000fca0004800000 */
[----:B------:R-:W-:-:S04]  /*1400*/  IMAD.IADD R4, R4, 0x1, -R5 ;  /* 0x0000000104047824 */ /* 0x000fc800078e0a05 */
[----:B------:R-:W-:-:S06]  /*1410*/  VIADD R7, R4, 0x7fe00000 ;  /* 0x7fe0000004077836 */ /* 0x000fcc0000000000 */
[----:B------:R-:W-:-:S10]  /*1420*/  DMUL R20, R24, R6 ;  /* 0x0000000618147228 */ /* 0x000fd40000000000 */
[----:B------:R-:W-:-:S13]  /*1430*/  FSETP.GTU.AND P1, PT, |R21|, 1.469367938527859385e-39, PT ;  /* 0x001000001500780b */ /* 0x000fda0003f2c200 */
[----:B------:R-:W-:Y:S05]  /*1440*/  @P1 BRA `(.L_x_26) ;  /* 0x0000000000941947 */ /* 0x000fea0003800000 */
[----:B------:R-:W-:-:S06]  /*1450*/  DFMA R12, R24, -R12, R18 ;  /* 0x8000000c180c722b */ /* 0x000fcc0000000012 */
[----:B------:R-:W-:-:S04]  /*1460*/  IMAD.MOV.U32 R12, RZ, RZ, RZ ;  /* 0x000000ffff0c7224 */ /* 0x000fc800078e00ff */
[C---:B------:R-:W-:Y:S02]  /*1470*/  FSETP.NEU.AND P1, PT, R13.reuse, RZ, PT ;  /* 0x000000ff0d00720b */ /* 0x040fe40003f2d000 */
[----:B------:R-:W-:-:S04]  /*1480*/  LOP3.LUT R15, R13, 0x80000000, R15, 0x48, !PT ;  /* 0x800000000d0f7812 */ /* 0x000fc800078e480f */
[----:B------:R-:W-:-:S07]  /*1490*/  LOP3.LUT R13, R15, R7, RZ, 0xfc, !PT ;  /* 0x000000070f0d7212 */ /* 0x000fce00078efcff */
[----:B------:R-:W-:Y:S05]  /*14a0*/  @!P1 BRA `(.L_x_26) ;  /* 0x00000000007c9947 */ /* 0x000fea0003800000 */
[----:B------:R-:W-:Y:S01]  /*14b0*/  IMAD.MOV R7, RZ, RZ, -R4 ;  /* 0x000000ffff077224 */ /* 0x000fe200078e0a04 */
[----:B------:R-:W-:Y:S01]  /*14c0*/  DMUL.RP R12, R24, R12 ;  /* 0x0000000c180c7228 */ /* 0x000fe20000008000 */
[----:B------:R-:W-:Y:S01]  /*14d0*/  IMAD.MOV.U32 R6, RZ, RZ, RZ ;  /* 0x000000ffff067224 */ /* 0x000fe200078e00ff */
[----:B------:R-:W-:-:S05]  /*14e0*/  IADD3 R5, PT, PT, -R4, -0x43300000, RZ ;  /* 0xbcd0000004057810 */ /* 0x000fca0007ffe1ff */
[----:B------:R-:W-:-:S03]  /*14f0*/  DFMA R6, R20, -R6, R24 ;  /* 0x800000061406722b */ /* 0x000fc60000000018 */
[----:B------:R-:W-:-:S07]  /*1500*/  LOP3.LUT R15, R13, R15, RZ, 0x3c, !PT ;  /* 0x0000000f0d0f7212 */ /* 0x000fce00078e3cff */
[----:B------:R-:W-:-:S04]  /*1510*/  FSETP.NEU.AND P1, PT, |R7|, R5, PT ;  /* 0x000000050700720b */ /* 0x000fc80003f2d200 */
[----:B------:R-:W-:Y:S02]  /*1520*/  FSEL R20, R12, R20, !P1 ;  /* 0x000000140c147208 */ /* 0x000fe40004800000 */
[----:B------:R-:W-:Y:S01]  /*1530*/  FSEL R21, R15, R21, !P1 ;  /* 0x000000150f157208 */ /* 0x000fe20004800000 */
[----:B------:R-:W-:Y:S06]  /*1540*/  BRA `(.L_x_26) ;  /* 0x0000000000547947 */ /* 0x000fec0003800000 */
.L_x_25:
[----:B------:R-:W-:-:S14]  /*1550*/  DSETP.NAN.AND P1, PT, R16, R16, PT ;  /* 0x000000101000722a */ /* 0x000fdc0003f28000 */
[----:B------:R-:W-:Y:S05]  /*1560*/  @P1 BRA `(.L_x_27) ;  /* 0x0000000000441947 */ /* 0x000fea0003800000 */
[----:B------:R-:W-:-:S14]  /*1570*/  DSETP.NAN.AND P1, PT, R14, R14, PT ;  /* 0x0000000e0e00722a */ /* 0x000fdc0003f28000 */
[----:B------:R-:W-:Y:S05]  /*1580*/  @P1 BRA `(.L_x_28) ;  /* 0x0000000000301947 */ /* 0x000fea0003800000 */
[----:B------:R-:W-:Y:S01]  /*1590*/  ISETP.NE.AND P1, PT, R6, R7, PT ;  /* 0x000000070600720c */ /* 0x000fe20003f25270 */
[----:B------:R-:W-:Y:S02]  /*15a0*/  IMAD.MOV.U32 R20, RZ, RZ, 0x0 ;  /* 0x00000000ff147424 */ /* 0x000fe400078e00ff */
[----:B------:R-:W-:-:S10]  /*15b0*/  IMAD.MOV.U32 R21, RZ, RZ, -0x80000 ;  /* 0xfff80000ff157424 */ /* 0x000fd400078e00ff */
[----:B------:R-:W-:Y:S05]  /*15c0*/  @!P1 BRA `(.L_x_26) ;  /* 0x0000000000349947 */ /* 0x000fea0003800000 */
[----:B------:R-:W-:Y:S02]  /*15d0*/  ISETP.NE.AND P1, PT, R6, 0x7ff00000, PT ;  /* 0x7ff000000600780c */ /* 0x000fe40003f25270 */
[----:B------:R-:W-:Y:S02]  /*15e0*/  LOP3.LUT R21, R17, 0x80000000, R15, 0x48, !PT ;  /* 0x8000000011157812 */ /* 0x000fe400078e480f */
[----:B------:R-:W-:-:S13]  /*15f0*/  ISETP.EQ.OR P1, PT, R7, RZ, !P1 ;  /* 0x000000ff0700720c */ /* 0x000fda0004f22670 */
[----:B------:R-:W-:Y:S01]  /*1600*/  @P1 LOP3.LUT R4, R21, 0x7ff00000, RZ, 0xfc, !PT ;  /* 0x7ff0000015041812 */ /* 0x000fe200078efcff */
[----:B------:R-:W-:Y:S02]  /*1610*/  @!P1 IMAD.MOV.U32 R20, RZ, RZ, RZ ;  /* 0x000000ffff149224 */ /* 0x000fe400078e00ff */
[----:B------:R-:W-:Y:S02]  /*1620*/  @P1 IMAD.MOV.U32 R20, RZ, RZ, RZ ;  /* 0x000000ffff141224 */ /* 0x000fe400078e00ff */
[----:B------:R-:W-:Y:S01]  /*1630*/  @P1 IMAD.MOV.U32 R21, RZ, RZ, R4 ;  /* 0x000000ffff151224 */ /* 0x000fe200078e0004 */
[----:B------:R-:W-:Y:S06]  /*1640*/  BRA `(.L_x_26) ;  /* 0x0000000000147947 */ /* 0x000fec0003800000 */
.L_x_28:
[----:B------:R-:W-:Y:S01]  /*1650*/  LOP3.LUT R21, R15, 0x80000, RZ, 0xfc, !PT ;  /* 0x000800000f157812 */ /* 0x000fe200078efcff */
[----:B------:R-:W-:Y:S01]  /*1660*/  IMAD.MOV.U32 R20, RZ, RZ, R14 ;  /* 0x000000ffff147224 */ /* 0x000fe200078e000e */
[----:B------:R-:W-:Y:S06]  /*1670*/  BRA `(.L_x_26) ;  /* 0x0000000000087947 */ /* 0x000fec0003800000 */
.L_x_27:
[----:B------:R-:W-:Y:S01]  /*1680*/  LOP3.LUT R21, R17, 0x80000, RZ, 0xfc, !PT ;  /* 0x0008000011157812 */ /* 0x000fe200078efcff */
[----:B------:R-:W-:-:S07]  /*1690*/  IMAD.MOV.U32 R20, RZ, RZ, R16 ;  /* 0x000000ffff147224 */ /* 0x000fce00078e0010 */
.L_x_26:
[----:B------:R-:W-:Y:S05]  /*16a0*/  BSYNC.RECONVERGENT B2 ;  /* 0x0000000000027941 */ /* 0x000fea0003800200 */
.L_x_24:
[----:B------:R-:W-:Y:S02]  /*16b0*/  IMAD.MOV.U32 R4, RZ, RZ, R0 ;  /* 0x000000ffff047224 */ /* 0x000fe400078e0000 */
[----:B------:R-:W-:Y:S02]  /*16c0*/  IMAD.MOV.U32 R5, RZ, RZ, 0x0 ;  /* 0x00000000ff057424 */ /* 0x000fe400078e00ff */
[----:B------:R-:W-:Y:S02]  /*16d0*/  IMAD.MOV.U32 R6, RZ, RZ, R20 ;  /* 0x000000ffff067224 */ /* 0x000fe400078e0014 */
[----:B------:R-:W-:Y:S01]  /*16e0*/  IMAD.MOV.U32 R7, RZ, RZ, R21 ;  /* 0x000000ffff077224 */ /* 0x000fe200078e0015 */
[----:B------:R-:W-:Y:S06]  /*16f0*/  RET.REL.NODEC R4 `(_Z14calc_pi_kernellPd) ;  /* 0xffffffe804407950 */ /* 0x000fec0003c3ffff */
        .weak           $__internal_2_$__cuda_sm20_div_u64
        .type           $__internal_2_$__cuda_sm20_div_u64,@function
        .size           $__internal_2_$__cuda_sm20_div_u64,(.L_x_32 - $__internal_2_$__cuda_sm20_div_u64)
$__internal_2_$__cuda_sm20_div_u64:
[----:B------:R-:W0:Y:S08]  /*1700*/  I2F.U64.RP R14, R2 ;  /* 0x00000002000e7312 */ /* 0x000e300000309000 */
[----:B0-----:R-:W0:Y:S02]  /*1710*/  MUFU.RCP R14, R14 ;  /* 0x0000000e000e7308 */ /* 0x001e240000001000 */
[----:B0-----:R-:W-:-:S06]  /*1720*/  VIADD R6, R14, 0x1ffffffe ;  /* 0x1ffffffe0e067836 */ /* 0x001fcc0000000000 */
[----:B------:R-:W0:Y:S02]  /*1730*/  F2I.U64.TRUNC R6, R6 ;  /* 0x0000000600067311 */ /* 0x000e24000020d800 */
[----:B0-----:R-:W-:-:S04]  /*1740*/  IMAD.WIDE.U32 R12, R6, R2, RZ ;  /* 0x00000002060c7225 */ /* 0x001fc800078e00ff */
[----:B------:R-:W-:Y:S01]  /*1750*/  IMAD R13, R6, R3, R13 ;  /* 0x00000003060d7224 */ /* 0x000fe200078e020d */
[----:B------:R-:W-:-:S03]  /*1760*/  IADD3 R15, P0, PT, RZ, -R12, RZ ;  /* 0x8000000cff0f7210 */ /* 0x000fc60007f1e0ff */
[----:B------:R-:W-:Y:S02]  /*1770*/  IMAD R13, R7, R2, R13 ;  /* 0x00000002070d7224 */ /* 0x000fe400078e020d */
[----:B------:R-:W-:-:S04]  /*1780*/  IMAD.HI.U32 R12, R6, R15, RZ ;  /* 0x0000000f060c7227 */ /* 0x000fc800078e00ff */
[----:B------:R-:W-:Y:S02]  /*1790*/  IMAD.X R17, RZ, RZ, ~R13, P0 ;  /* 0x000000ffff117224 */ /* 0x000fe400000e0e0d */
[----:B------:R-:W-:Y:S02]  /*17a0*/  IMAD.MOV.U32 R13, RZ, RZ, R6 ;  /* 0x000000ffff0d7224 */ /* 0x000fe400078e0006 */
[-C--:B------:R-:W-:Y:S02]  /*17b0*/  IMAD R19, R7, R17.reuse, RZ ;  /* 0x0000001107137224 */ /* 0x080fe400078e02ff */
[----:B------:R-:W-:-:S04]  /*17c0*/  IMAD.WIDE.U32 R12, P0, R6, R17, R12 ;  /* 0x00000011060c7225 */ /* 0x000fc8000780000c */
[----:B------:R-:W-:-:S04]  /*17d0*/  IMAD.HI.U32 R17, R7, R17, RZ ;  /* 0x0000001107117227 */ /* 0x000fc800078e00ff */
[----:B------:R-:W-:-:S05]  /*17e0*/  IMAD.HI.U32 R12, P1, R7, R15, R12 ;  /* 0x0000000f070c7227 */ /* 0x000fca000782000c */
[----:B------:R-:W-:Y:S01]  /*17f0*/  IADD3 R13, P2, PT, R19, R12, RZ ;  /* 0x0000000c130d7210 */ /* 0x000fe20007f5e0ff */
[----:B------:R-:W-:-:S04]  /*1800*/  IMAD.X R12, R17, 0x1, R7, P0 ;  /* 0x00000001110c7824 */ /* 0x000fc800000e0607 */
[----:B------:R-:W-:Y:S01]  /*1810*/  IMAD.WIDE.U32 R6, R13, R2, RZ ;  /* 0x000000020d067225 */ /* 0x000fe200078e00ff */
[----:B------:R-:W-:-:S03]  /*1820*/  IADD3.X R15, PT, PT, RZ, RZ, R12, P2, P1 ;  /* 0x000000ffff0f7210 */ /* 0x000fc600017e240c */
[----:B------:R-:W-:Y:S01]  /*1830*/  IMAD R7, R13, R3, R7 ;  /* 0x000000030d077224 */ /* 0x000fe200078e0207 */
[----:B------:R-:W-:-:S03]  /*1840*/  IADD3 R17, P0, PT, RZ, -R6, RZ ;  /* 0x80000006ff117210 */ /* 0x000fc60007f1e0ff */
[----:B------:R-:W-:Y:S02]  /*1850*/  IMAD R7, R15, R2, R7 ;  /* 0x000000020f077224 */ /* 0x000fe400078e0207 */
[----:B------:R-:W-:-:S04]  /*1860*/  IMAD.HI.U32 R12, R13, R17, RZ ;  /* 0x000000110d0c7227 */ /* 0x000fc800078e00ff */
[----:B------:R-:W-:Y:S02]  /*1870*/  IMAD.X R6, RZ, RZ, ~R7, P0 ;  /* 0x000000ffff067224 */ /* 0x000fe400000e0e07 */
[----:B------:R-:W-:Y:S02]  /*1880*/  IMAD.MOV.U32 R7, RZ, RZ, RZ ;  /* 0x000000ffff077224 */ /* 0x000fe400078e00ff */
[----:B------:R-:W-:-:S04]  /*1890*/  IMAD.WIDE.U32 R12, P0, R13, R6, R12 ;  /* 0x000000060d0c7225 */ /* 0x000fc8000780000c */
[C---:B------:R-:W-:Y:S02]  /*18a0*/  IMAD R14, R15.reuse, R6, RZ ;  /* 0x000000060f0e7224 */ /* 0x040fe400078e02ff */
[----:B------:R-:W-:-:S04]  /*18b0*/  IMAD.HI.U32 R13, P1, R15, R17, R12 ;  /* 0x000000110f0d7227 */ /* 0x000fc8000782000c */
[----:B------:R-:W-:Y:S01]  /*18c0*/  IMAD.HI.U32 R6, R15, R6, RZ ;  /* 0x000000060f067227 */ /* 0x000fe200078e00ff */
[----:B------:R-:W-:-:S03]  /*18d0*/  IADD3 R13, P2, PT, R14, R13, RZ ;  /* 0x0000000d0e0d7210 */ /* 0x000fc60007f5e0ff */
[----:B------:R-:W-:Y:S02]  /*18e0*/  IMAD.X R15, R6, 0x1, R15, P0 ;  /* 0x00000001060f7824 */ /* 0x000fe400000e060f */
[----:B------:R-:W-:-:S03]  /*18f0*/  IMAD.HI.U32 R6, R13, R5, RZ ;  /* 0x000000050d067227 */ /* 0x000fc600078e00ff */
[----:B------:R-:W-:Y:S01]  /*1900*/  IADD3.X R15, PT, PT, RZ, RZ, R15, P2, P1 ;  /* 0x000000ffff0f7210 */ /* 0x000fe200017e240f */
[----:B------:R-:W-:-:S04]  /*1910*/  IMAD.WIDE.U32 R6, R13, R0, R6 ;  /* 0x000000000d067225 */ /* 0x000fc800078e0006 */
[C---:B------:R-:W-:Y:S02]  /*1920*/  IMAD R13, R15.reuse, R0, RZ ;  /* 0x000000000f0d7224 */ /* 0x040fe400078e02ff */
[----:B------:R-:W-:-:S04]  /*1930*/  IMAD.HI.U32 R6, P0, R15, R5, R6 ;  /* 0x000000050f067227 */ /* 0x000fc80007800006 */
[----:B------:R-:W-:Y:S01]  /*1940*/  IMAD.HI.U32 R12, R15, R0, RZ ;  /* 0x000000000f0c7227 */ /* 0x000fe200078e00ff */
[----:B------:R-:W-:-:S03]  /*1950*/  IADD3 R13, P1, PT, R13, R6, RZ ;  /* 0x000000060d0d7210 */ /* 0x000fc60007f3e0ff */
[----:B------:R-:W-:Y:S02]  /*1960*/  IMAD.X R12, RZ, RZ, R12, P0 ;  /* 0x000000ffff0c7224 */ /* 0x000fe400000e060c */
[----:B------:R-:W-:-:S04]  /*1970*/  IMAD.WIDE.U32 R6, R13, R2, RZ ;  /* 0x000000020d067225 */ /* 0x000fc800078e00ff */
[----:B------:R-:W-:Y:S01]  /*1980*/  IMAD.X R15, RZ, RZ, R12, P1 ;  /* 0x000000ffff0f7224 */ /* 0x000fe200008e060c */
[----:B------:R-:W-:Y:S01]  /*1990*/  IADD3 R17, P1, PT, -R6, R5, RZ ;  /* 0x0000000506117210 */ /* 0x000fe20007f3e1ff */
[----:B------:R-:W-:-:S03]  /*19a0*/  IMAD R7, R13, R3, R7 ;  /* 0x000000030d077224 */ /* 0x000fc600078e0207 */
[-C--:B------:R-:W-:Y:S01]  /*19b0*/  ISETP.GE.U32.AND P0, PT, R17, R2.reuse, PT ;  /* 0x000000021100720c */ /* 0x080fe20003f06070 */
[----:B------:R-:W-:Y:S01]  /*19c0*/  IMAD R7, R15, R2, R7 ;  /* 0x000000020f077224 */ /* 0x000fe200078e0207 */
[----:B------:R-:W-:-:S03]  /*19d0*/  IADD3 R5, P2, PT, -R2, R17, RZ ;  /* 0x0000001102057210 */ /* 0x000fc60007f5e1ff */
[----:B------:R-:W-:Y:S01]  /*19e0*/  IMAD.X R14, R0, 0x1, ~R7, P1 ;  /* 0x00000001000e7824 */ /* 0x000fe200008e0e07 */
[----:B------:R-:W-:-:S03]  /*19f0*/  IADD3 R0, P1, PT, R13, 0x1, RZ ;  /* 0x000000010d007810 */ /* 0x000fc60007f3e0ff */
[C---:B------:R-:W-:Y:S01]  /*1a00*/  IMAD.X R12, R14.reuse, 0x1, ~R3, P2 ;  /* 0x000000010e0c7824 */ /* 0x040fe200010e0e03 */
[----:B------:R-:W-:Y:S01]  /*1a10*/  ISETP.GE.U32.AND.EX P0, PT, R14, R3, PT, P0 ;  /* 0x000000030e00720c */ /* 0x000fe20003f06100 */
[----:B------:R-:W-:Y:S01]  /*1a20*/  IMAD.X R6, RZ, RZ, R15, P1 ;  /* 0x000000ffff067224 */ /* 0x000fe200008e060f */
[----:B------:R-:W-:Y:S02]  /*1a30*/  ISETP.NE.U32.AND P1, PT, R2, RZ, PT ;  /* 0x000000ff0200720c */ /* 0x000fe40003f25070 */
[----:B------:R-:W-:Y:S02]  /*1a40*/  SEL R13, R0, R13, P0 ;  /* 0x0000000d000d7207 */ /* 0x000fe40000000000 */
[----:B------:R-:W-:Y:S02]  /*1a50*/  SEL R5, R5, R17, P0 ;  /* 0x0000001105057207 */ /* 0x000fe40000000000 */
[----:B------:R-:W-:Y:S02]  /*1a60*/  SEL R6, R6, R15, P0 ;  /* 0x0000000f06067207 */ /* 0x000fe40000000000 */
[----:B------:R-:W-:-:S02]  /*1a70*/  IADD3 R0, P2, PT, R13, 0x1, RZ ;  /* 0x000000010d007810 */ /* 0x000fc40007f5e0ff */
[----:B------:R-:W-:Y:S02]  /*1a80*/  SEL R12, R12, R14, P0 ;  /* 0x0000000e0c0c7207 */ /* 0x000fe40000000000 */
[----:B------:R-:W-:Y:S01]  /*1a90*/  ISETP.GE.U32.AND P0, PT, R5, R2, PT ;  /* 0x000000020500720c */ /* 0x000fe20003f06070 */
[----:B------:R-:W-:Y:S01]  /*1aa0*/  IMAD.X R7, RZ, RZ, R6, P2 ;  /* 0x000000ffff077224 */ /* 0x000fe200010e0606 */
[----:B------:R-:W-:Y:S01]  /*1ab0*/  ISETP.NE.AND.EX P1, PT, R3, RZ, PT, P1 ;  /* 0x000000ff0300720c */ /* 0x000fe20003f25310 */
[----:B------:R-:W-:Y:S01]  /*1ac0*/  IMAD.MOV.U32 R5, RZ, RZ, 0x0 ;  /* 0x00000000ff057424 */ /* 0x000fe200078e00ff */
[----:B------:R-:W-:-:S04]  /*1ad0*/  ISETP.GE.U32.AND.EX P0, PT, R12, R3, PT, P0 ;  /* 0x000000030c00720c */ /* 0x000fc80003f06100 */
[----:B------:R-:W-:Y:S02]  /*1ae0*/  SEL R0, R0, R13, P0 ;  /* 0x0000000d00007207 */ /* 0x000fe40000000000 */
[----:B------:R-:W-:Y:S02]  /*1af0*/  SEL R7, R7, R6, P0 ;  /* 0x0000000607077207 */ /* 0x000fe40000000000 */
[----:B------:R-:W-:Y:S02]  /*1b00*/  SEL R0, R0, 0xffffffff, P1 ;  /* 0xffffffff00007807 */ /* 0x000fe40000800000 */
[----:B------:R-:W-:Y:S01]  /*1b10*/  SEL R7, R7, 0xffffffff, P1 ;  /* 0xffffffff07077807 */ /* 0x000fe20000800000 */
[----:B------:R-:W-:Y:S06]  /*1b20*/  RET.REL.NODEC R4 `(_Z14calc_pi_kernellPd) ;  /* 0xffffffe404347950 */ /* 0x000fec0003c3ffff */
.L_x_29:
[----:B------:R-:W-:-:S00]  /*1b30*/  BRA `(.L_x_29) ;  /* 0xfffffffc00fc7947 */ /* 0x000fc0000383ffff */
[----:B------:R-:W-:-:S00]  /*1b40*/  NOP ;  /* 0x0000000000007918 */ /* 0x000fc00000000000 */
        /* <DEDUP_REMOVED lines=11> */
.L_x_32:


//--------------------- .nv.shared.reserved.0     --------------------------
	.section	.nv.shared.reserved.0,"aw",@nobits
	.weak		__nv_reservedSMEM_offset_0_alias
	.size		__nv_reservedSMEM_offset_0_alias, 0, 64
	.other		__nv_reservedSMEM_offset_0_alias,@"STO_CUDA_RESERVED_SHARED STV_DEFAULT"
__nv_reservedSMEM_offset_0_alias:
	.zero		0
	.zero		64


//--------------------- .nv.constant0._Z14calc_pi_kernellPd --------------------------
	.section	.nv.constant0._Z14calc_pi_kernellPd,"a",@progbits
	.sectionflags	@""
	.align	4
.nv.constant0._Z14calc_pi_kernellPd:
	.zero		912


//--------------------- SYMBOLS --------------------------

	.type		.nv.reservedSmem.offset0,@object
	.size		.nv.reservedSmem.offset0,0x4
